//
// Generated by NVIDIA NVVM Compiler
//
// Compiler Build ID: CL-36424714
// Cuda compilation tools, release 13.0, V13.0.88
// Based on NVVM 20.0.0
//

.version 9.0
.target sm_100
.address_size 64

	// .globl	_Z14two_dim_kernelPj

.visible .entry _Z14two_dim_kernelPj(
	.param .u64 .ptr .align 1 _Z14two_dim_kernelPj_param_0
)
{
	.reg .b32 	%r<5>;
	.reg .b64 	%rd<5>;

	ld.param.u64 	%rd1, [_Z14two_dim_kernelPj_param_0];
	cvta.to.global.u64 	%rd2, %rd1;
	mov.u32 	%r1, %tid.x;
	mov.u32 	%r2, %ntid.y;
	mov.u32 	%r3, %tid.y;
	mad.lo.s32 	%r4, %r1, %r2, %r3;
	mul.wide.u32 	%rd3, %r4, 4;
	add.s64 	%rd4, %rd2, %rd3;
	st.global.u32 	[%rd4], %r4;
	ret;

}


// ===== COMPILED SASS (sm_100) =====

	.target	sm_100

	.elftype	@"ET_EXEC"


//--------------------- .note.nv.tkinfo           --------------------------
	.section	.note.nv.tkinfo,"",@"SHT_NOTE"
	.sectionflags	@"SHF_NOTE_NV_TKINFO"
	.tkinfo
        /*0018*/ 	.word	0x00000002
        /*0030*/ 	.string	""
        /*0030*/ 	.string	"ptxas"
        /*0030*/ 	.string	"Cuda compilation tools, release 13.0, V13.0.88"
        /*0030*/ 	.string	"Build cuda_13.0.r13.0/compiler.36424714_0"
        /*0030*/ 	.string	"-arch sm_100 -m 64 "



//--------------------- .note.nv.cuinfo           --------------------------
	.section	.note.nv.cuinfo,"",@"SHT_NOTE"
	.sectionflags	@"SHF_NOTE_NV_CUINFO"
        /*0018*/ 	.short	0x0002
        /*001a*/ 	.short	0x0064
        /*001c*/ 	.short	0x0082
	.zero		2


//--------------------- .nv.info                  --------------------------
	.section	.nv.info,"",@"SHT_CUDA_INFO"
	.align	4


	//----- nvinfo : EIATTR_REGCOUNT
	.align		4
        /*0000*/ 	.byte	0x04, 0x2f
        /*0002*/ 	.short	(.L_1 - .L_0)
	.align		4
.L_0:
        /*0004*/ 	.word	index@(_Z14two_dim_kernelPj)
        /*0008*/ 	.word	0x00000008


	//----- nvinfo : EIATTR_FRAME_SIZE
	.align		4
.L_1:
        /*000c*/ 	.byte	0x04, 0x11
        /*000e*/ 	.short	(.L_3 - .L_2)
	.align		4
.L_2:
        /*0010*/ 	.word	index@(_Z14two_dim_kernelPj)
        /*0014*/ 	.word	0x00000000


	//----- nvinfo : EIATTR_MIN_STACK_SIZE
	.align		4
.L_3:
        /*0018*/ 	.byte	0x04, 0x12
        /*001a*/ 	.short	(.L_5 - .L_4)
	.align		4
.L_4:
        /*001c*/ 	.word	index@(_Z14two_dim_kernelPj)
        /*0020*/ 	.word	0x00000000
.L_5:


//--------------------- .nv.compat                --------------------------
	.section	.nv.compat,"",@"SHT_CUDA_COMPAT_INFO"
	.align	4
        /*0000*/ 	.byte	0x02, 0x09, 0x00, 0x00, 0x02, 0x02, 0x01, 0x00, 0x02, 0x05, 0x05, 0x00, 0x03, 0x07, 0x01, 0x01
        /*0010*/ 	.byte	0x02, 0x03, 0x00, 0x00, 0x02, 0x06, 0x01, 0x00, 0x04, 0x0b, 0x08, 0x00, 0x09, 0x00, 0x00, 0x00
        /*0020*/ 	.byte	0x00, 0x00, 0x00, 0x00


//--------------------- .nv.info._Z14two_dim_kernelPj --------------------------
	.section	.nv.info._Z14two_dim_kernelPj,"",@"SHT_CUDA_INFO"
	.sectionflags	@""
	.align	4


	//----- nvinfo : EIATTR_CUDA_API_VERSION
	.align		4
        /*0000*/ 	.byte	0x04, 0x37
        /*0002*/ 	.short	(.L_7 - .L_6)
.L_6:
        /*0004*/ 	.word	0x00000082


	//----- nvinfo : EIATTR_KPARAM_INFO
	.align		4
.L_7:
        /*0008*/ 	.byte	0x04, 0x17
        /*000a*/ 	.short	(.L_9 - .L_8)
.L_8:
        /*000c*/ 	.word	0x00000000
        /*0010*/ 	.short	0x0000
        /*0012*/ 	.short	0x0000
        /*0014*/ 	.byte	0x00, 0xf5, 0x21, 0x00


	//----- nvinfo : EIATTR_SPARSE_MMA_MASK
	.align		4
.L_9:
        /*0018*/ 	.byte	0x03, 0x50
        /*001a*/ 	.short	0x0000


	//----- nvinfo : EIATTR_MAXREG_COUNT
	.align		4
        /*001c*/ 	.byte	0x03, 0x1b
        /*001e*/ 	.short	0x00ff


	//----- nvinfo : EIATTR_MERCURY_ISA_VERSION
	.align		4
        /*0020*/ 	.byte	0x03, 0x5f
        /*0022*/ 	.short	0x0101


	//----- nvinfo : EIATTR_VRC_CTA_INIT_COUNT
	.align		4
        /*0024*/ 	.byte	0x02, 0x4a
	.zero		1
	.zero		1


	//----- nvinfo : EIATTR_EXIT_INSTR_OFFSETS
	.align		4
        /*0028*/ 	.byte	0x04, 0x1c
        /*002a*/ 	.short	(.L_11 - .L_10)


	//   ....[0]....
.L_10:
        /*002c*/ 	.word	0x00000090


	//----- nvinfo : EIATTR_CBANK_PARAM_SIZE
	.align		4
.L_11:
        /*0030*/ 	.byte	0x03, 0x19
        /*0032*/ 	.short	0x0008


	//----- nvinfo : EIATTR_PARAM_CBANK
	.align		4
        /*0034*/ 	.byte	0x04, 0x0a
        /*0036*/ 	.short	(.L_13 - .L_12)
	.align		4
.L_12:
        /*0038*/ 	.word	index@(.nv.constant0._Z14two_dim_kernelPj)
        /*003c*/ 	.short	0x0380
        /*003e*/ 	.short	0x0008


	//----- nvinfo : EIATTR_SW_WAR
	.align		4
.L_13:
        /*0040*/ 	.byte	0x04, 0x36
        /*0042*/ 	.short	(.L_15 - .L_14)
.L_14:
        /*0044*/ 	.word	0x00000008
.L_15:


//--------------------- .nv.callgraph             --------------------------
	.section	.nv.callgraph,"",@"SHT_CUDA_CALLGRAPH"
	.align	4
	.sectionentsize	8
	.align		4
        /*0000*/ 	.word	0x00000000
	.align		4
        /*0004*/ 	.word	0xffffffff
	.align		4
        /*0008*/ 	.word	0x00000000
	.align		4
        /*000c*/ 	.word	0xfffffffe
	.align		4
        /*0010*/ 	.word	0x00000000
	.align		4
        /*0014*/ 	.word	0xfffffffd
	.align		4
        /*0018*/ 	.word	0x00000000
	.align		4
        /*001c*/ 	.word	0xfffffffc


//--------------------- .text._Z14two_dim_kernelPj --------------------------
	.section	.text._Z14two_dim_kernelPj,"ax",@progbits
	.align	128
        .global         _Z14two_dim_kernelPj
        .type           _Z14two_dim_kernelPj,@function
        .size           _Z14two_dim_kernelPj,(.L_x_1 - _Z14two_dim_kernelPj)
        .other          _Z14two_dim_kernelPj,@"STO_CUDA_ENTRY STV_DEFAULT"
_Z14two_dim_kernelPj:
.text._Z14two_dim_kernelPj:
[----:B------:R-:W-:Y:S01]  /*0000*/  LDC R1, c[0x0][0x37c] ;  /* 0x0000df00ff017b82 */ /* 0x000fe20000000800 */
[----:B------:R-:W0:Y:S07]  /*0010*/  S2R R5, SR_TID.X ;  /* 0x0000000000057919 */ /* 0x000e2e0000002100 */
[----:B------:R-:W1:Y:S01]  /*0020*/  LDC.64 R2, c[0x0][0x380] ;  /* 0x0000e000ff027b82 */ /* 0x000e620000000a00 */
[----:B------:R-:W0:Y:S01]  /*0030*/  LDCU UR6, c[0x0][0x364] ;  /* 0x00006c80ff0677ac */ /* 0x000e220008000800 */
[----:B------:R-:W0:Y:S01]  /*0040*/  S2R R0, SR_TID.Y ;  /* 0x0000000000007919 */ /* 0x000e220000002200 */
[----:B------:R-:W2:Y:S01]  /*0050*/  LDCU.64 UR4, c[0x0][0x358] ;  /* 0x00006b00ff0477ac */ /* 0x000ea20008000a00 */
[----:B0-----:R-:W-:-:S04]  /*0060*/  IMAD R5, R5, UR6, R0 ;  /* 0x0000000605057c24 */ /* 0x001fc8000f8e0200 */
[----:B-1----:R-:W-:-:S05]  /*0070*/  IMAD.WIDE.U32 R2, R5, 0x4, R2 ;  /* 0x0000000405027825 */ /* 0x002fca00078e0002 */
[----:B--2---:R-:W-:Y:S01]  /*0080*/  STG.E desc[UR4][R2.64], R5 ;  /* 0x0000000502007986 */ /* 0x004fe2000c101904 */
[----:B------:R-:W-:Y:S05]  /*0090*/  EXIT ;  /* 0x000000000000794d */ /* 0x000fea0003800000 */
.L_x_0:
[----:B------:R-:W-:-:S00]  /*00a0*/  BRA `(.L_x_0) ;  /* 0xfffffffc00fc7947 */ /* 0x000fc0000383ffff */
[----:B------:R-:W-:-:S00]  /*00b0*/  NOP ;  /* 0x0000000000007918 */ /* 0x000fc00000000000 */
        /* <DEDUP_REMOVED lines=12> */
.L_x_1:


//--------------------- .nv.shared.reserved.0     --------------------------
	.section	.nv.shared.reserved.0,"aw",@nobits
	.weak		__nv_reservedSMEM_offset_0_alias
	.size		__nv_reservedSMEM_offset_0_alias, 0, 64
	.other		__nv_reservedSMEM_offset_0_alias,@"STO_CUDA_RESERVED_SHARED STV_DEFAULT"
__nv_reservedSMEM_offset_0_alias:
	.zero		0
	.zero		64


//--------------------- .nv.constant0._Z14two_dim_kernelPj --------------------------
	.section	.nv.constant0._Z14two_dim_kernelPj,"a",@progbits
	.sectionflags	@""
	.align	4
.nv.constant0._Z14two_dim_kernelPj:
	.zero		904


//--------------------- SYMBOLS --------------------------

	.type		.nv.reservedSmem.offset0,@object
	.size		.nv.reservedSmem.offset0,0x4
